//
// Generated by NVIDIA NVVM Compiler
//
// Compiler Build ID: CL-36424714
// Cuda compilation tools, release 13.0, V13.0.88
// Based on NVVM 20.0.0
//

.version 9.0
.target sm_100
.address_size 64

	// .globl	_Z34fused_add_layernorm_forward_kernelIfEvPT_PKS0_S3_S3_S3_S1_S1_iif
// _ZZ34fused_add_layernorm_forward_kernelIfEvPT_PKS0_S3_S3_S3_S1_S1_iifE5s_mem has been demoted

.visible .entry _Z34fused_add_layernorm_forward_kernelIfEvPT_PKS0_S3_S3_S3_S1_S1_iif(
	.param .u64 .ptr .align 1 _Z34fused_add_layernorm_forward_kernelIfEvPT_PKS0_S3_S3_S3_S1_S1_iif_param_0,
	.param .u64 .ptr .align 1 _Z34fused_add_layernorm_forward_kernelIfEvPT_PKS0_S3_S3_S3_S1_S1_iif_param_1,
	.param .u64 .ptr .align 1 _Z34fused_add_layernorm_forward_kernelIfEvPT_PKS0_S3_S3_S3_S1_S1_iif_param_2,
	.param .u64 .ptr .align 1 _Z34fused_add_layernorm_forward_kernelIfEvPT_PKS0_S3_S3_S3_S1_S1_iif_param_3,
	.param .u64 .ptr .align 1 _Z34fused_add_layernorm_forward_kernelIfEvPT_PKS0_S3_S3_S3_S1_S1_iif_param_4,
	.param .u64 .ptr .align 1 _Z34fused_add_layernorm_forward_kernelIfEvPT_PKS0_S3_S3_S3_S1_S1_iif_param_5,
	.param .u64 .ptr .align 1 _Z34fused_add_layernorm_forward_kernelIfEvPT_PKS0_S3_S3_S3_S1_S1_iif_param_6,
	.param .u32 _Z34fused_add_layernorm_forward_kernelIfEvPT_PKS0_S3_S3_S3_S1_S1_iif_param_7,
	.param .u32 _Z34fused_add_layernorm_forward_kernelIfEvPT_PKS0_S3_S3_S3_S1_S1_iif_param_8,
	.param .f32 _Z34fused_add_layernorm_forward_kernelIfEvPT_PKS0_S3_S3_S3_S1_S1_iif_param_9
)
{
	.reg .pred 	%p<16>;
	.reg .b32 	%r<39>;
	.reg .b32 	%f<53>;
	.reg .b64 	%rd<29>;
	// demoted variable
	.shared .align 4 .b8 _ZZ34fused_add_layernorm_forward_kernelIfEvPT_PKS0_S3_S3_S3_S1_S1_iifE5s_mem[128];
	ld.param.u64 	%rd8, [_Z34fused_add_layernorm_forward_kernelIfEvPT_PKS0_S3_S3_S3_S1_S1_iif_param_0];
	ld.param.u64 	%rd9, [_Z34fused_add_layernorm_forward_kernelIfEvPT_PKS0_S3_S3_S3_S1_S1_iif_param_1];
	ld.param.u64 	%rd10, [_Z34fused_add_layernorm_forward_kernelIfEvPT_PKS0_S3_S3_S3_S1_S1_iif_param_2];
	ld.param.u64 	%rd11, [_Z34fused_add_layernorm_forward_kernelIfEvPT_PKS0_S3_S3_S3_S1_S1_iif_param_3];
	ld.param.u64 	%rd12, [_Z34fused_add_layernorm_forward_kernelIfEvPT_PKS0_S3_S3_S3_S1_S1_iif_param_4];
	ld.param.u64 	%rd13, [_Z34fused_add_layernorm_forward_kernelIfEvPT_PKS0_S3_S3_S3_S1_S1_iif_param_5];
	ld.param.u64 	%rd14, [_Z34fused_add_layernorm_forward_kernelIfEvPT_PKS0_S3_S3_S3_S1_S1_iif_param_6];
	ld.param.u32 	%r12, [_Z34fused_add_layernorm_forward_kernelIfEvPT_PKS0_S3_S3_S3_S1_S1_iif_param_8];
	ld.param.f32 	%f11, [_Z34fused_add_layernorm_forward_kernelIfEvPT_PKS0_S3_S3_S3_S1_S1_iif_param_9];
	cvta.to.global.u64 	%rd1, %rd14;
	cvta.to.global.u64 	%rd2, %rd13;
	mov.u32 	%r1, %ctaid.x;
	mov.u32 	%r38, %tid.x;
	setp.ge.s32 	%p1, %r38, %r12;
	shl.b32 	%r13, %r38, 2;
	mov.u32 	%r14, _ZZ34fused_add_layernorm_forward_kernelIfEvPT_PKS0_S3_S3_S3_S1_S1_iifE5s_mem;
	add.s32 	%r3, %r14, %r13;
	mov.f32 	%f50, 0f00000000;
	mov.f32 	%f49, %f50;
	@%p1 bra 	$L__BB0_4;
	mul.lo.s32 	%r4, %r12, %r1;
	mov.u32 	%r5, %ntid.x;
	cvta.to.global.u64 	%rd3, %rd9;
	cvta.to.global.u64 	%rd4, %rd10;
	mov.f32 	%f49, 0f00000000;
	mov.u32 	%r37, %r38;
	mov.f32 	%f50, %f49;
$L__BB0_2:
	add.s32 	%r15, %r37, %r4;
	mul.wide.s32 	%rd15, %r15, 4;
	add.s64 	%rd16, %rd3, %rd15;
	ld.global.f32 	%f14, [%rd16];
	add.s64 	%rd17, %rd4, %rd15;
	ld.global.f32 	%f15, [%rd17];
	add.f32 	%f3, %f14, %f15;
	add.f32 	%f50, %f50, %f3;
	fma.rn.f32 	%f49, %f3, %f3, %f49;
	add.s32 	%r37, %r37, %r5;
	setp.lt.s32 	%p2, %r37, %r12;
	@%p2 bra 	$L__BB0_2;
	st.shared.f32 	[%r3], %f3;
$L__BB0_4:
	mov.b32 	%r16, %f50;
	shfl.sync.down.b32	%r17|%p3, %r16, 16, 31, -1;
	mov.b32 	%f16, %r17;
	add.f32 	%f17, %f50, %f16;
	mov.b32 	%r18, %f49;
	shfl.sync.down.b32	%r19|%p4, %r18, 16, 31, -1;
	mov.b32 	%f18, %r19;
	add.f32 	%f19, %f49, %f18;
	mov.b32 	%r20, %f17;
	shfl.sync.down.b32	%r21|%p5, %r20, 8, 31, -1;
	mov.b32 	%f20, %r21;
	add.f32 	%f21, %f17, %f20;
	mov.b32 	%r22, %f19;
	shfl.sync.down.b32	%r23|%p6, %r22, 8, 31, -1;
	mov.b32 	%f22, %r23;
	add.f32 	%f23, %f19, %f22;
	mov.b32 	%r24, %f21;
	shfl.sync.down.b32	%r25|%p7, %r24, 4, 31, -1;
	mov.b32 	%f24, %r25;
	add.f32 	%f25, %f21, %f24;
	mov.b32 	%r26, %f23;
	shfl.sync.down.b32	%r27|%p8, %r26, 4, 31, -1;
	mov.b32 	%f26, %r27;
	add.f32 	%f27, %f23, %f26;
	mov.b32 	%r28, %f25;
	shfl.sync.down.b32	%r29|%p9, %r28, 2, 31, -1;
	mov.b32 	%f28, %r29;
	add.f32 	%f29, %f25, %f28;
	mov.b32 	%r30, %f27;
	shfl.sync.down.b32	%r31|%p10, %r30, 2, 31, -1;
	mov.b32 	%f30, %r31;
	add.f32 	%f31, %f27, %f30;
	mov.b32 	%r32, %f29;
	shfl.sync.down.b32	%r33|%p11, %r32, 1, 31, -1;
	mov.b32 	%f32, %r33;
	add.f32 	%f8, %f29, %f32;
	mov.b32 	%r34, %f31;
	shfl.sync.down.b32	%r35|%p12, %r34, 1, 31, -1;
	mov.b32 	%f33, %r35;
	add.f32 	%f9, %f31, %f33;
	setp.ne.s32 	%p13, %r38, 0;
	@%p13 bra 	$L__BB0_6;
	cvt.rn.f32.s32 	%f34, %r12;
	div.rn.f32 	%f35, %f8, %f34;
	div.rn.f32 	%f36, %f9, %f34;
	mul.f32 	%f37, %f35, %f35;
	sub.f32 	%f38, %f36, %f37;
	add.f32 	%f39, %f11, %f38;
	sqrt.rn.f32 	%f40, %f39;
	mul.wide.u32 	%rd18, %r1, 4;
	add.s64 	%rd19, %rd2, %rd18;
	st.global.f32 	[%rd19], %f35;
	rcp.rn.f32 	%f41, %f40;
	add.s64 	%rd20, %rd1, %rd18;
	st.global.f32 	[%rd20], %f41;
$L__BB0_6:
	setp.ge.s32 	%p14, %r38, %r12;
	bar.sync 	0;
	@%p14 bra 	$L__BB0_9;
	mul.wide.u32 	%rd21, %r1, 4;
	add.s64 	%rd22, %rd1, %rd21;
	ld.global.f32 	%f42, [%rd22];
	add.s64 	%rd23, %rd2, %rd21;
	ld.global.f32 	%f43, [%rd23];
	ld.shared.f32 	%f44, [%r3];
	sub.f32 	%f45, %f44, %f43;
	mul.f32 	%f10, %f42, %f45;
	mul.lo.s32 	%r8, %r12, %r1;
	mov.u32 	%r9, %ntid.x;
	cvta.to.global.u64 	%rd5, %rd11;
	cvta.to.global.u64 	%rd6, %rd12;
	cvta.to.global.u64 	%rd7, %rd8;
$L__BB0_8:
	mul.wide.s32 	%rd24, %r38, 4;
	add.s64 	%rd25, %rd5, %rd24;
	ld.global.f32 	%f46, [%rd25];
	add.s64 	%rd26, %rd6, %rd24;
	ld.global.f32 	%f47, [%rd26];
	fma.rn.f32 	%f48, %f46, %f10, %f47;
	add.s32 	%r36, %r38, %r8;
	mul.wide.s32 	%rd27, %r36, 4;
	add.s64 	%rd28, %rd7, %rd27;
	st.global.f32 	[%rd28], %f48;
	add.s32 	%r38, %r38, %r9;
	setp.lt.s32 	%p15, %r38, %r12;
	@%p15 bra 	$L__BB0_8;
$L__BB0_9:
	ret;

}


// ===== COMPILED SASS (sm_100) =====

	.target	sm_100

	.elftype	@"ET_EXEC"


//--------------------- .note.nv.tkinfo           --------------------------
	.section	.note.nv.tkinfo,"",@"SHT_NOTE"
	.sectionflags	@"SHF_NOTE_NV_TKINFO"
	.tkinfo
        /*0018*/ 	.word	0x00000002
        /*0030*/ 	.string	""
        /*0030*/ 	.string	"ptxas"
        /*0030*/ 	.string	"Cuda compilation tools, release 13.0, V13.0.88"
        /*0030*/ 	.string	"Build cuda_13.0.r13.0/compiler.36424714_0"
        /*0030*/ 	.string	"-arch sm_100 -m 64 "



//--------------------- .note.nv.cuinfo           --------------------------
	.section	.note.nv.cuinfo,"",@"SHT_NOTE"
	.sectionflags	@"SHF_NOTE_NV_CUINFO"
        /*0018*/ 	.short	0x0002
        /*001a*/ 	.short	0x0064
        /*001c*/ 	.short	0x0082
	.zero		2


//--------------------- .nv.info                  --------------------------
	.section	.nv.info,"",@"SHT_CUDA_INFO"
	.align	4


	//----- nvinfo : EIATTR_REGCOUNT
	.align		4
        /*0000*/ 	.byte	0x04, 0x2f
        /*0002*/ 	.short	(.L_1 - .L_0)
	.align		4
.L_0:
        /*0004*/ 	.word	index@(_Z34fused_add_layernorm_forward_kernelIfEvPT_PKS0_S3_S3_S3_S1_S1_iif)
        /*0008*/ 	.word	0x00000014


	//----- nvinfo : EIATTR_FRAME_SIZE
	.align		4
.L_1:
        /*000c*/ 	.byte	0x04, 0x11
        /*000e*/ 	.short	(.L_3 - .L_2)
	.align		4
.L_2:
        /*0010*/ 	.word	index@($__internal_2_$__cuda_sm3x_div_rn_noftz_f32_slowpath)
        /*0014*/ 	.word	0x00000000


	//----- nvinfo : EIATTR_FRAME_SIZE
	.align		4
.L_3:
        /*0018*/ 	.byte	0x04, 0x11
        /*001a*/ 	.short	(.L_5 - .L_4)
	.align		4
.L_4:
        /*001c*/ 	.word	index@($__internal_1_$__cuda_sm20_sqrt_rn_f32_slowpath)
        /*0020*/ 	.word	0x00000000


	//----- nvinfo : EIATTR_FRAME_SIZE
	.align		4
.L_5:
        /*0024*/ 	.byte	0x04, 0x11
        /*0026*/ 	.short	(.L_7 - .L_6)
	.align		4
.L_6:
        /*0028*/ 	.word	index@($__internal_0_$__cuda_sm20_rcp_rn_f32_slowpath)
        /*002c*/ 	.word	0x00000000


	//----- nvinfo : EIATTR_FRAME_SIZE
	.align		4
.L_7:
        /*0030*/ 	.byte	0x04, 0x11
        /*0032*/ 	.short	(.L_9 - .L_8)
	.align		4
.L_8:
        /*0034*/ 	.word	index@(_Z34fused_add_layernorm_forward_kernelIfEvPT_PKS0_S3_S3_S3_S1_S1_iif)
        /*0038*/ 	.word	0x00000000


	//----- nvinfo : EIATTR_MIN_STACK_SIZE
	.align		4
.L_9:
        /*003c*/ 	.byte	0x04, 0x12
        /*003e*/ 	.short	(.L_11 - .L_10)
	.align		4
.L_10:
        /*0040*/ 	.word	index@(_Z34fused_add_layernorm_forward_kernelIfEvPT_PKS0_S3_S3_S3_S1_S1_iif)
        /*0044*/ 	.word	0x00000000
.L_11:


//--------------------- .nv.compat                --------------------------
	.section	.nv.compat,"",@"SHT_CUDA_COMPAT_INFO"
	.align	4
        /*0000*/ 	.byte	0x02, 0x09, 0x00, 0x00, 0x02, 0x02, 0x01, 0x00, 0x02, 0x05, 0x05, 0x00, 0x03, 0x07, 0x01, 0x01
        /*0010*/ 	.byte	0x02, 0x03, 0x00, 0x00, 0x02, 0x06, 0x01, 0x00, 0x04, 0x0b, 0x08, 0x00, 0x01, 0x00, 0x00, 0x00
        /*0020*/ 	.byte	0x00, 0x00, 0x00, 0x00


//--------------------- .nv.info._Z34fused_add_layernorm_forward_kernelIfEvPT_PKS0_S3_S3_S3_S1_S1_iif --------------------------
	.section	.nv.info._Z34fused_add_layernorm_forward_kernelIfEvPT_PKS0_S3_S3_S3_S1_S1_iif,"",@"SHT_CUDA_INFO"
	.sectionflags	@""
	.align	4


	//----- nvinfo : EIATTR_CUDA_API_VERSION
	.align		4
        /*0000*/ 	.byte	0x04, 0x37
        /*0002*/ 	.short	(.L_13 - .L_12)
.L_12:
        /*0004*/ 	.word	0x00000082


	//----- nvinfo : EIATTR_KPARAM_INFO
	.align		4
.L_13:
        /*0008*/ 	.byte	0x04, 0x17
        /*000a*/ 	.short	(.L_15 - .L_14)
.L_14:
        /*000c*/ 	.word	0x00000000
        /*0010*/ 	.short	0x0009
        /*0012*/ 	.short	0x0040
        /*0014*/ 	.byte	0x00, 0xf0, 0x11, 0x00


	//----- nvinfo : EIATTR_KPARAM_INFO
	.align		4
.L_15:
        /*0018*/ 	.byte	0x04, 0x17
        /*001a*/ 	.short	(.L_17 - .L_16)
.L_16:
        /*001c*/ 	.word	0x00000000
        /*0020*/ 	.short	0x0008
        /*0022*/ 	.short	0x003c
        /*0024*/ 	.byte	0x00, 0xf0, 0x11, 0x00


	//----- nvinfo : EIATTR_KPARAM_INFO
	.align		4
.L_17:
        /*0028*/ 	.byte	0x04, 0x17
        /*002a*/ 	.short	(.L_19 - .L_18)
.L_18:
        /*002c*/ 	.word	0x00000000
        /*0030*/ 	.short	0x0007
        /*0032*/ 	.short	0x0038
        /*0034*/ 	.byte	0x00, 0xf0, 0x11, 0x00


	//----- nvinfo : EIATTR_KPARAM_INFO
	.align		4
.L_19:
        /*0038*/ 	.byte	0x04, 0x17
        /*003a*/ 	.short	(.L_21 - .L_20)
.L_20:
        /*003c*/ 	.word	0x00000000
        /*0040*/ 	.short	0x0006
        /*0042*/ 	.short	0x0030
        /*0044*/ 	.byte	0x00, 0xf5, 0x21, 0x00


	//----- nvinfo : EIATTR_KPARAM_INFO
	.align		4
.L_21:
        /*0048*/ 	.byte	0x04, 0x17
        /*004a*/ 	.short	(.L_23 - .L_22)
.L_22:
        /*004c*/ 	.word	0x00000000
        /*0050*/ 	.short	0x0005
        /*0052*/ 	.short	0x0028
        /*0054*/ 	.byte	0x00, 0xf5, 0x21, 0x00


	//----- nvinfo : EIATTR_KPARAM_INFO
	.align		4
.L_23:
        /*0058*/ 	.byte	0x04, 0x17
        /*005a*/ 	.short	(.L_25 - .L_24)
.L_24:
        /*005c*/ 	.word	0x00000000
        /*0060*/ 	.short	0x0004
        /*0062*/ 	.short	0x0020
        /*0064*/ 	.byte	0x00, 0xf5, 0x21, 0x00


	//----- nvinfo : EIATTR_KPARAM_INFO
	.align		4
.L_25:
        /*0068*/ 	.byte	0x04, 0x17
        /*006a*/ 	.short	(.L_27 - .L_26)
.L_26:
        /*006c*/ 	.word	0x00000000
        /*0070*/ 	.short	0x0003
        /*0072*/ 	.short	0x0018
        /*0074*/ 	.byte	0x00, 0xf5, 0x21, 0x00


	//----- nvinfo : EIATTR_KPARAM_INFO
	.align		4
.L_27:
        /*0078*/ 	.byte	0x04, 0x17
        /*007a*/ 	.short	(.L_29 - .L_28)
.L_28:
        /*007c*/ 	.word	0x00000000
        /*0080*/ 	.short	0x0002
        /*0082*/ 	.short	0x0010
        /*0084*/ 	.byte	0x00, 0xf5, 0x21, 0x00


	//----- nvinfo : EIATTR_KPARAM_INFO
	.align		4
.L_29:
        /*0088*/ 	.byte	0x04, 0x17
        /*008a*/ 	.short	(.L_31 - .L_30)
.L_30:
        /*008c*/ 	.word	0x00000000
        /*0090*/ 	.short	0x0001
        /*0092*/ 	.short	0x0008
        /*0094*/ 	.byte	0x00, 0xf5, 0x21, 0x00


	//----- nvinfo : EIATTR_KPARAM_INFO
	.align		4
.L_31:
        /*0098*/ 	.byte	0x04, 0x17
        /*009a*/ 	.short	(.L_33 - .L_32)
.L_32:
        /*009c*/ 	.word	0x00000000
        /*00a0*/ 	.short	0x0000
        /*00a2*/ 	.short	0x0000
        /*00a4*/ 	.byte	0x00, 0xf5, 0x21, 0x00


	//----- nvinfo : EIATTR_SPARSE_MMA_MASK
	.align		4
.L_33:
        /*00a8*/ 	.byte	0x03, 0x50
        /*00aa*/ 	.short	0x0000


	//----- nvinfo : EIATTR_MAXREG_COUNT
	.align		4
        /*00ac*/ 	.byte	0x03, 0x1b
        /*00ae*/ 	.short	0x00ff


	//----- nvinfo : EIATTR_NUM_BARRIERS
	.align		4
        /*00b0*/ 	.byte	0x02, 0x4c
        /*00b2*/ 	.byte	0x01
	.zero		1


	//----- nvinfo : EIATTR_MERCURY_ISA_VERSION
	.align		4
        /*00b4*/ 	.byte	0x03, 0x5f
        /*00b6*/ 	.short	0x0101


	//----- nvinfo : EIATTR_COOP_GROUP_MASK_REGIDS
	.align		4
        /*00b8*/ 	.byte	0x04, 0x29
        /*00ba*/ 	.short	(.L_35 - .L_34)


	//   ....[0]....
.L_34:
        /*00bc*/ 	.word	0xffffffff


	//   ....[1]....
        /*00c0*/ 	.word	0xffffffff


	//   ....[2]....
        /*00c4*/ 	.word	0xffffffff


	//   ....[3]....
        /*00c8*/ 	.word	0xffffffff


	//   ....[4]....
        /*00cc*/ 	.word	0xffffffff


	//   ....[5]....
        /*00d0*/ 	.word	0xffffffff


	//   ....[6]....
        /*00d4*/ 	.word	0xffffffff


	//   ....[7]....
        /*00d8*/ 	.word	0xffffffff


	//   ....[8]....
        /*00dc*/ 	.word	0xffffffff


	//   ....[9]....
        /*00e0*/ 	.word	0xffffffff


	//----- nvinfo : EIATTR_COOP_GROUP_INSTR_OFFSETS
	.align		4
.L_35:
        /*00e4*/ 	.byte	0x04, 0x28
        /*00e6*/ 	.short	(.L_37 - .L_36)


	//   ....[0]....
.L_36:
        /*00e8*/ 	.word	0x00000230


	//   ....[1]....
        /*00ec*/ 	.word	0x00000260


	//   ....[2]....
        /*00f0*/ 	.word	0x00000290


	//   ....[3]....
        /*00f4*/ 	.word	0x000002a0


	//   ....[4]....
        /*00f8*/ 	.word	0x000002d0


	//   ....[5]....
        /*00fc*/ 	.word	0x000002e0


	//   ....[6]....
        /*0100*/ 	.word	0x00000310


	//   ....[7]....
        /*0104*/ 	.word	0x00000320


	//   ....[8]....
        /*0108*/ 	.word	0x00000350


	//   ....[9]....
        /*010c*/ 	.word	0x00000360


	//----- nvinfo : EIATTR_VRC_CTA_INIT_COUNT
	.align		4
.L_37:
        /*0110*/ 	.byte	0x02, 0x4a
	.zero		1
	.zero		1


	//----- nvinfo : EIATTR_EXIT_INSTR_OFFSETS
	.align		4
        /*0114*/ 	.byte	0x04, 0x1c
        /*0116*/ 	.short	(.L_39 - .L_38)


	//   ....[0]....
.L_38:
        /*0118*/ 	.word	0x000007d0


	//   ....[1]....
        /*011c*/ 	.word	0x00000960


	//----- nvinfo : EIATTR_CRS_STACK_SIZE
	.align		4
.L_39:
        /*0120*/ 	.byte	0x04, 0x1e
        /*0122*/ 	.short	(.L_41 - .L_40)
.L_40:
        /*0124*/ 	.word	0x00000000


	//----- nvinfo : EIATTR_CBANK_PARAM_SIZE
	.align		4
.L_41:
        /*0128*/ 	.byte	0x03, 0x19
        /*012a*/ 	.short	0x0044


	//----- nvinfo : EIATTR_PARAM_CBANK
	.align		4
        /*012c*/ 	.byte	0x04, 0x0a
        /*012e*/ 	.short	(.L_43 - .L_42)
	.align		4
.L_42:
        /*0130*/ 	.word	index@(.nv.constant0._Z34fused_add_layernorm_forward_kernelIfEvPT_PKS0_S3_S3_S3_S1_S1_iif)
        /*0134*/ 	.short	0x0380
        /*0136*/ 	.short	0x0044


	//----- nvinfo : EIATTR_SW_WAR
	.align		4
.L_43:
        /*0138*/ 	.byte	0x04, 0x36
        /*013a*/ 	.short	(.L_45 - .L_44)
.L_44:
        /*013c*/ 	.word	0x00000008
.L_45:


//--------------------- .nv.callgraph             --------------------------
	.section	.nv.callgraph,"",@"SHT_CUDA_CALLGRAPH"
	.align	4
	.sectionentsize	8
	.align		4
        /*0000*/ 	.word	0x00000000
	.align		4
        /*0004*/ 	.word	0xffffffff
	.align		4
        /*0008*/ 	.word	0x00000000
	.align		4
        /*000c*/ 	.word	0xfffffffe
	.align		4
        /*0010*/ 	.word	0x00000000
	.align		4
        /*0014*/ 	.word	0xfffffffd
	.align		4
        /*0018*/ 	.word	0x00000000
	.align		4
        /*001c*/ 	.word	0xfffffffc


//--------------------- .text._Z34fused_add_layernorm_forward_kernelIfEvPT_PKS0_S3_S3_S3_S1_S1_iif --------------------------
	.section	.text._Z34fused_add_layernorm_forward_kernelIfEvPT_PKS0_S3_S3_S3_S1_S1_iif,"ax",@progbits
	.align	128
        .global         _Z34fused_add_layernorm_forward_kernelIfEvPT_PKS0_S3_S3_S3_S1_S1_iif
        .type           _Z34fused_add_layernorm_forward_kernelIfEvPT_PKS0_S3_S3_S3_S1_S1_iif,@function
        .size           _Z34fused_add_layernorm_forward_kernelIfEvPT_PKS0_S3_S3_S3_S1_S1_iif,(.L_x_36 - _Z34fused_add_layernorm_forward_kernelIfEvPT_PKS0_S3_S3_S3_S1_S1_iif)
        .other          _Z34fused_add_layernorm_forward_kernelIfEvPT_PKS0_S3_S3_S3_S1_S1_iif,@"STO_CUDA_ENTRY STV_DEFAULT"
_Z34fused_add_layernorm_forward_kernelIfEvPT_PKS0_S3_S3_S3_S1_S1_iif:
.text._Z34fused_add_layernorm_forward_kernelIfEvPT_PKS0_S3_S3_S3_S1_S1_iif:
[----:B------:R-:W-:Y:S01]  /*0000*/  LDC R1, c[0x0][0x37c] ;  /* 0x0000df00ff017b82 */ /* 0x000fe20000000800 */
[----:B------:R-:W0:Y:S07]  /*0010*/  S2R R4, SR_TID.X ;  /* 0x0000000000047919 */ /* 0x000e2e0000002100 */
[----:B------:R-:W1:Y:S01]  /*0020*/  S2UR UR5, SR_CgaCtaId ;  /* 0x00000000000579c3 */ /* 0x000e620000008800 */
[----:B------:R-:W0:Y:S01]  /*0030*/  LDCU UR8, c[0x0][0x3bc] ;  /* 0x00007780ff0877ac */ /* 0x000e220008000800 */
[----:B------:R-:W-:Y:S01]  /*0040*/  BSSY.RECONVERGENT B0, `(.L_x_0) ;  /* 0x000001e000007945 */ /* 0x000fe20003800200 */
[----:B------:R-:W2:Y:S01]  /*0050*/  S2R R5, SR_CTAID.X ;  /* 0x0000000000057919 */ /* 0x000ea20000002500 */
[----:B------:R-:W-:Y:S01]  /*0060*/  IMAD.MOV.U32 R0, RZ, RZ, RZ ;  /* 0x000000ffff007224 */ /* 0x000fe200078e00ff */
[----:B------:R-:W-:Y:S01]  /*0070*/  UMOV UR4, 0x400 ;  /* 0x0000040000047882 */ /* 0x000fe20000000000 */
[----:B------:R-:W3:Y:S01]  /*0080*/  LDCU.64 UR6, c[0x0][0x358] ;  /* 0x00006b00ff0677ac */ /* 0x000ee20008000a00 */
[----:B------:R-:W-:Y:S01]  /*0090*/  IMAD.MOV.U32 R7, RZ, RZ, RZ ;  /* 0x000000ffff077224 */ /* 0x000fe200078e00ff */
[----:B-1----:R-:W-:Y:S01]  /*00a0*/  ULEA UR4, UR5, UR4, 0x18 ;  /* 0x0000000405047291 */ /* 0x002fe2000f8ec0ff */
[----:B0-----:R-:W-:-:S05]  /*00b0*/  ISETP.GE.AND P0, PT, R4, UR8, PT ;  /* 0x0000000804007c0c */ /* 0x001fca000bf06270 */
[----:B------:R-:W-:-:S08]  /*00c0*/  LEA R6, R4, UR4, 0x2 ;  /* 0x0000000404067c11 */ /* 0x000fd0000f8e10ff */
[----:B--23--:R-:W-:Y:S05]  /*00d0*/  @P0 BRA `(.L_x_1) ;  /* 0x0000000000500947 */ /* 0x00cfea0003800000 */
[----:B------:R-:W0:Y:S01]  /*00e0*/  LDC R15, c[0x0][0x360] ;  /* 0x0000d800ff0f7b82 */ /* 0x000e220000000800 */
[----:B------:R-:W-:Y:S01]  /*00f0*/  HFMA2 R7, -RZ, RZ, 0, 0 ;  /* 0x00000000ff077431 */ /* 0x000fe200000001ff */
[----:B------:R-:W-:Y:S01]  /*0100*/  BSSY.RECONVERGENT B1, `(.L_x_2) ;  /* 0x0000010000017945 */ /* 0x000fe20003800200 */
[----:B------:R-:W-:Y:S02]  /*0110*/  IMAD.MOV.U32 R14, RZ, RZ, R4 ;  /* 0x000000ffff0e7224 */ /* 0x000fe400078e0004 */
[----:B------:R-:W-:-:S03]  /*0120*/  IMAD.MOV.U32 R0, RZ, RZ, RZ ;  /* 0x000000ffff007224 */ /* 0x000fc600078e00ff */
[----:B------:R-:W1:Y:S08]  /*0130*/  LDC.64 R8, c[0x0][0x388] ;  /* 0x0000e200ff087b82 */ /* 0x000e700000000a00 */
[----:B------:R-:W2:Y:S02]  /*0140*/  LDC.64 R2, c[0x0][0x390] ;  /* 0x0000e400ff027b82 */ /* 0x000ea40000000a00 */
.L_x_3:
[----:B------:R-:W-:-:S04]  /*0150*/  IMAD R13, R5, UR8, R14 ;  /* 0x00000008050d7c24 */ /* 0x000fc8000f8e020e */
[----:B-1----:R-:W-:-:S04]  /*0160*/  IMAD.WIDE R10, R13, 0x4, R8 ;  /* 0x000000040d0a7825 */ /* 0x002fc800078e0208 */
[----:B--2---:R-:W-:Y:S02]  /*0170*/  IMAD.WIDE R12, R13, 0x4, R2 ;  /* 0x000000040d0c7825 */ /* 0x004fe400078e0202 */
[----:B------:R-:W2:Y:S04]  /*0180*/  LDG.E R10, desc[UR6][R10.64] ;  /* 0x000000060a0a7981 */ /* 0x000ea8000c1e1900 */
[----:B------:R-:W2:Y:S01]  /*0190*/  LDG.E R13, desc[UR6][R12.64] ;  /* 0x000000060c0d7981 */ /* 0x000ea2000c1e1900 */
[----:B0-----:R-:W-:-:S04]  /*01a0*/  IADD3 R14, PT, PT, R15, R14, RZ ;  /* 0x0000000e0f0e7210 */ /* 0x001fc80007ffe0ff */
[----:B------:R-:W-:Y:S01]  /*01b0*/  ISETP.GE.AND P0, PT, R14, UR8, PT ;  /* 0x000000080e007c0c */ /* 0x000fe2000bf06270 */
[----:B--2---:R-:W-:-:S04]  /*01c0*/  FADD R16, R10, R13 ;  /* 0x0000000d0a107221 */ /* 0x004fc80000000000 */
[C---:B------:R-:W-:Y:S01]  /*01d0*/  FADD R0, R16.reuse, R0 ;  /* 0x0000000010007221 */ /* 0x040fe20000000000 */
[----:B------:R-:W-:-:S07]  /*01e0*/  FFMA R7, R16, R16, R7 ;  /* 0x0000001010077223 */ /* 0x000fce0000000007 */
[----:B------:R-:W-:Y:S05]  /*01f0*/  @!P0 BRA `(.L_x_3) ;  /* 0xfffffffc00d48947 */ /* 0x000fea000383ffff */
[----:B------:R-:W-:Y:S05]  /*0200*/  BSYNC.RECONVERGENT B1 ;  /* 0x0000000000017941 */ /* 0x000fea0003800200 */
.L_x_2:
[----:B------:R0:W-:Y:S02]  /*0210*/  STS [R6], R16 ;  /* 0x0000001006007388 */ /* 0x0001e40000000800 */
.L_x_1:
[----:B------:R-:W-:Y:S05]  /*0220*/  BSYNC.RECONVERGENT B0 ;  /* 0x0000000000007941 */ /* 0x000fea0003800200 */
.L_x_0:
[----:B------:R-:W1:Y:S01]  /*0230*/  SHFL.DOWN PT, R3, R0, 0x10, 0x1f ;  /* 0x0a001f0000037f89 */ /* 0x000e6200000e0000 */
[----:B------:R-:W-:Y:S01]  /*0240*/  ISETP.NE.AND P0, PT, R4, RZ, PT ;  /* 0x000000ff0400720c */ /* 0x000fe20003f05270 */
[----:B------:R-:W-:Y:S02]  /*0250*/  BSSY.RECONVERGENT B0, `(.L_x_4) ;  /* 0x0000054000007945 */ /* 0x000fe40003800200 */
[----:B------:R-:W2:Y:S01]  /*0260*/  SHFL.DOWN PT, R2, R7, 0x10, 0x1f ;  /* 0x0a001f0007027f89 */ /* 0x000ea200000e0000 */
[----:B-1----:R-:W-:Y:S01]  /*0270*/  FADD R3, R3, R0 ;  /* 0x0000000003037221 */ /* 0x002fe20000000000 */
[----:B--2---:R-:W-:-:S04]  /*0280*/  FADD R2, R2, R7 ;  /* 0x0000000702027221 */ /* 0x004fc80000000000 */
[----:B------:R-:W1:Y:S04]  /*0290*/  SHFL.DOWN PT, R8, R3, 0x8, 0x1f ;  /* 0x09001f0003087f89 */ /* 0x000e6800000e0000 */
        /* <DEDUP_REMOVED lines=14> */
[----:B--2---:R-:W-:Y:S01]  /*0380*/  FADD R0, R13, R0 ;  /* 0x000000000d007221 */ /* 0x004fe20000000000 */
[----:B------:R-:W-:Y:S06]  /*0390*/  @P0 BRA `(.L_x_5) ;  /* 0x0000000000fc0947 */ /* 0x000fec0003800000 */
[----:B------:R-:W-:Y:S01]  /*03a0*/  I2FP.F32.S32 R3, UR8 ;  /* 0x0000000800037c45 */ /* 0x000fe20008201400 */
[----:B------:R-:W-:Y:S03]  /*03b0*/  BSSY.RECONVERGENT B1, `(.L_x_6) ;  /* 0x000000c000017945 */ /* 0x000fe60003800200 */
[----:B------:R-:W1:Y:S08]  /*03c0*/  MUFU.RCP R8, R3 ;  /* 0x0000000300087308 */ /* 0x000e700000001000 */
[----:B------:R-:W2:Y:S01]  /*03d0*/  FCHK P0, R2, R3 ;  /* 0x0000000302007302 */ /* 0x000ea20000000000 */
[----:B-1----:R-:W-:-:S04]  /*03e0*/  FFMA R7, -R3, R8, 1 ;  /* 0x3f80000003077423 */ /* 0x002fc80000000108 */
[----:B------:R-:W-:-:S04]  /*03f0*/  FFMA R7, R8, R7, R8 ;  /* 0x0000000708077223 */ /* 0x000fc80000000008 */
[----:B------:R-:W-:-:S04]  /*0400*/  FFMA R8, R2, R7, RZ ;  /* 0x0000000702087223 */ /* 0x000fc800000000ff */
[----:B------:R-:W-:-:S04]  /*0410*/  FFMA R9, -R3, R8, R2 ;  /* 0x0000000803097223 */ /* 0x000fc80000000102 */
[----:B------:R-:W-:Y:S01]  /*0420*/  FFMA R7, R7, R9, R8 ;  /* 0x0000000907077223 */ /* 0x000fe20000000008 */
[----:B--2---:R-:W-:Y:S06]  /*0430*/  @!P0 BRA `(.L_x_7) ;  /* 0x00000000000c8947 */ /* 0x004fec0003800000 */
[----:B------:R-:W-:-:S07]  /*0440*/  MOV R8, 0x460 ;  /* 0x0000046000087802 */ /* 0x000fce0000000f00 */
[----:B0-----:R-:W-:Y:S05]  /*0450*/  CALL.REL.NOINC `($__internal_2_$__cuda_sm3x_div_rn_noftz_f32_slowpath) ;  /* 0x0000000800747944 */ /* 0x001fea0003c00000 */
[----:B------:R-:W-:-:S07]  /*0460*/  IMAD.MOV.U32 R7, RZ, RZ, R2 ;  /* 0x000000ffff077224 */ /* 0x000fce00078e0002 */
.L_x_7:
[----:B------:R-:W-:Y:S05]  /*0470*/  BSYNC.RECONVERGENT B1 ;  /* 0x0000000000017941 */ /* 0x000fea0003800200 */
.L_x_6:
[----:B------:R-:W1:Y:S01]  /*0480*/  MUFU.RCP R2, R3 ;  /* 0x0000000300027308 */ /* 0x000e620000001000 */
[----:B------:R-:W-:Y:S07]  /*0490*/  BSSY.RECONVERGENT B1, `(.L_x_8) ;  /* 0x000000b000017945 */ /* 0x000fee0003800200 */
[----:B------:R-:W2:Y:S01]  /*04a0*/  FCHK P0, R0, R3 ;  /* 0x0000000300007302 */ /* 0x000ea20000000000 */
[----:B-1----:R-:W-:-:S04]  /*04b0*/  FFMA R9, -R3, R2, 1 ;  /* 0x3f80000003097423 */ /* 0x002fc80000000102 */
[----:B------:R-:W-:-:S04]  /*04c0*/  FFMA R11, R2, R9, R2 ;  /* 0x00000009020b7223 */ /* 0x000fc80000000002 */
[----:B------:R-:W-:-:S04]  /*04d0*/  FFMA R2, R0, R11, RZ ;  /* 0x0000000b00027223 */ /* 0x000fc800000000ff */
[----:B------:R-:W-:-:S04]  /*04e0*/  FFMA R9, -R3, R2, R0 ;  /* 0x0000000203097223 */ /* 0x000fc80000000100 */
[----:B------:R-:W-:Y:S01]  /*04f0*/  FFMA R2, R11, R9, R2 ;  /* 0x000000090b027223 */ /* 0x000fe20000000002 */
[----:B--2---:R-:W-:Y:S06]  /*0500*/  @!P0 BRA `(.L_x_9) ;  /* 0x00000000000c8947 */ /* 0x004fec0003800000 */
[----:B------:R-:W-:Y:S01]  /*0510*/  IMAD.MOV.U32 R2, RZ, RZ, R0 ;  /* 0x000000ffff027224 */ /* 0x000fe200078e0000 */
[----:B------:R-:W-:-:S07]  /*0520*/  MOV R8, 0x540 ;  /* 0x0000054000087802 */ /* 0x000fce0000000f00 */
[----:B0-----:R-:W-:Y:S05]  /*0530*/  CALL.REL.NOINC `($__internal_2_$__cuda_sm3x_div_rn_noftz_f32_slowpath) ;  /* 0x00000008003c7944 */ /* 0x001fea0003c00000 */
.L_x_9:
[----:B------:R-:W-:Y:S05]  /*0540*/  BSYNC.RECONVERGENT B1 ;  /* 0x0000000000017941 */ /* 0x000fea0003800200 */
.L_x_8:
[----:B------:R-:W1:Y:S01]  /*0550*/  LDCU UR4, c[0x0][0x3c0] ;  /* 0x00007800ff0477ac */ /* 0x000e620008000800 */
[----:B------:R-:W-:Y:S01]  /*0560*/  FFMA R2, -R7, R7, R2 ;  /* 0x0000000707027223 */ /* 0x000fe20000000102 */
[----:B------:R-:W-:Y:S03]  /*0570*/  BSSY.RECONVERGENT B1, `(.L_x_10) ;  /* 0x000000d000017945 */ /* 0x000fe60003800200 */
[----:B-1----:R-:W-:-:S04]  /*0580*/  FADD R3, R2, UR4 ;  /* 0x0000000402037e21 */ /* 0x002fc80008000000 */
[----:B------:R1:W2:Y:S01]  /*0590*/  MUFU.RSQ R2, R3 ;  /* 0x0000000300027308 */ /* 0x0002a20000001400 */
[----:B------:R-:W-:-:S04]  /*05a0*/  IADD3 R0, PT, PT, R3, -0xd000000, RZ ;  /* 0xf300000003007810 */ /* 0x000fc80007ffe0ff */
[----:B------:R-:W-:-:S13]  /*05b0*/  ISETP.GT.U32.AND P0, PT, R0, 0x727fffff, PT ;  /* 0x727fffff0000780c */ /* 0x000fda0003f04070 */
[----:B-12---:R-:W-:Y:S05]  /*05c0*/  @!P0 BRA `(.L_x_11) ;  /* 0x00000000000c8947 */ /* 0x006fea0003800000 */
[----:B------:R-:W-:-:S07]  /*05d0*/  MOV R11, 0x5f0 ;  /* 0x000005f0000b7802 */ /* 0x000fce0000000f00 */
[----:B0-----:R-:W-:Y:S05]  /*05e0*/  CALL.REL.NOINC `($__internal_1_$__cuda_sm20_sqrt_rn_f32_slowpath) ;  /* 0x0000000400b07944 */ /* 0x001fea0003c00000 */
[----:B------:R-:W-:Y:S05]  /*05f0*/  BRA `(.L_x_12) ;  /* 0x0000000000107947 */ /* 0x000fea0003800000 */
.L_x_11:
[----:B------:R-:W-:Y:S01]  /*0600*/  FMUL.FTZ R0, R3, R2 ;  /* 0x0000000203007220 */ /* 0x000fe20000410000 */
[----:B------:R-:W-:-:S03]  /*0610*/  FMUL.FTZ R2, R2, 0.5 ;  /* 0x3f00000002027820 */ /* 0x000fc60000410000 */
[----:B------:R-:W-:-:S04]  /*0620*/  FFMA R3, -R0, R0, R3 ;  /* 0x0000000000037223 */ /* 0x000fc80000000103 */
[----:B------:R-:W-:-:S07]  /*0630*/  FFMA R0, R3, R2, R0 ;  /* 0x0000000203007223 */ /* 0x000fce0000000000 */
.L_x_12:
[----:B------:R-:W-:Y:S05]  /*0640*/  BSYNC.RECONVERGENT B1 ;  /* 0x0000000000017941 */ /* 0x000fea0003800200 */
.L_x_10:
[----:B------:R-:W1:Y:S01]  /*0650*/  LDC.64 R2, c[0x0][0x3a8] ;  /* 0x0000ea00ff027b82 */ /* 0x000e620000000a00 */
[----:B------:R-:W-:Y:S01]  /*0660*/  VIADD R8, R0, 0x1800000 ;  /* 0x0180000000087836 */ /* 0x000fe20000000000 */
[----:B------:R-:W-:Y:S04]  /*0670*/  BSSY.RECONVERGENT B1, `(.L_x_13) ;  /* 0x000000e000017945 */ /* 0x000fe80003800200 */
[----:B------:R-:W-:-:S04]  /*0680*/  LOP3.LUT R8, R8, 0x7f800000, RZ, 0xc0, !PT ;  /* 0x7f80000008087812 */ /* 0x000fc800078ec0ff */
[----:B------:R-:W-:Y:S01]  /*0690*/  ISETP.GT.U32.AND P0, PT, R8, 0x1ffffff, PT ;  /* 0x01ffffff0800780c */ /* 0x000fe20003f04070 */
[----:B-1----:R-:W-:-:S05]  /*06a0*/  IMAD.WIDE.U32 R2, R5, 0x4, R2 ;  /* 0x0000000405027825 */ /* 0x002fca00078e0002 */
[----:B------:R1:W-:Y:S07]  /*06b0*/  STG.E desc[UR6][R2.64], R7 ;  /* 0x0000000702007986 */ /* 0x0003ee000c101906 */
[----:B------:R-:W-:Y:S05]  /*06c0*/  @P0 BRA `(.L_x_14) ;  /* 0x0000000000100947 */ /* 0x000fea0003800000 */
[----:B------:R-:W-:-:S07]  /*06d0*/  MOV R8, 0x6f0 ;  /* 0x000006f000087802 */ /* 0x000fce0000000f00 */
[----:B01----:R-:W-:Y:S05]  /*06e0*/  CALL.REL.NOINC `($__internal_0_$__cuda_sm20_rcp_rn_f32_slowpath) ;  /* 0x0000000000a07944 */ /* 0x003fea0003c00000 */
[----:B------:R-:W-:Y:S01]  /*06f0*/  IMAD.MOV.U32 R7, RZ, RZ, R3 ;  /* 0x000000ffff077224 */ /* 0x000fe200078e0003 */
[----:B------:R-:W-:Y:S06]  /*0700*/  BRA `(.L_x_15) ;  /* 0x0000000000107947 */ /* 0x000fec0003800000 */
.L_x_14:
[----:B-1----:R-:W1:Y:S02]  /*0710*/  MUFU.RCP R7, R0 ;  /* 0x0000000000077308 */ /* 0x002e640000001000 */
[----:B-1----:R-:W-:-:S04]  /*0720*/  FFMA R2, R7, R0, -1 ;  /* 0xbf80000007027423 */ /* 0x002fc80000000000 */
[----:B------:R-:W-:-:S04]  /*0730*/  FADD.FTZ R2, -R2, -RZ ;  /* 0x800000ff02027221 */ /* 0x000fc80000010100 */
[----:B------:R-:W-:-:S07]  /*0740*/  FFMA R7, R7, R2, R7 ;  /* 0x0000000207077223 */ /* 0x000fce0000000007 */
.L_x_15:
[----:B------:R-:W-:Y:S05]  /*0750*/  BSYNC.RECONVERGENT B1 ;  /* 0x0000000000017941 */ /* 0x000fea0003800200 */
.L_x_13:
[----:B------:R-:W1:Y:S02]  /*0760*/  LDC.64 R2, c[0x0][0x3b0] ;  /* 0x0000ec00ff027b82 */ /* 0x000e640000000a00 */
[----:B-1----:R-:W-:-:S05]  /*0770*/  IMAD.WIDE.U32 R2, R5, 0x4, R2 ;  /* 0x0000000405027825 */ /* 0x002fca00078e0002 */
[----:B------:R1:W-:Y:S02]  /*0780*/  STG.E desc[UR6][R2.64], R7 ;  /* 0x0000000702007986 */ /* 0x0003e4000c101906 */
.L_x_5:
[----:B------:R-:W-:Y:S05]  /*0790*/  BSYNC.RECONVERGENT B0 ;  /* 0x0000000000007941 */ /* 0x000fea0003800200 */
.L_x_4:
[----:B------:R-:W2:Y:S01]  /*07a0*/  LDCU UR5, c[0x0][0x3bc] ;  /* 0x00007780ff0577ac */ /* 0x000ea20008000800 */
[----:B------:R-:W-:Y:S01]  /*07b0*/  BAR.SYNC.DEFER_BLOCKING 0x0 ;  /* 0x0000000000007b1d */ /* 0x000fe20000010000 */
[----:B--2---:R-:W-:-:S13]  /*07c0*/  ISETP.GE.AND P0, PT, R4, UR5, PT ;  /* 0x0000000504007c0c */ /* 0x004fda000bf06270 */
[----:B------:R-:W-:Y:S05]  /*07d0*/  @P0 EXIT ;  /* 0x000000000000094d */ /* 0x000fea0003800000 */
[----:B------:R-:W2:Y:S01]  /*07e0*/  LDC.64 R8, c[0x0][0x3a8] ;  /* 0x0000ea00ff087b82 */ /* 0x000ea20000000a00 */
[----:B-1----:R-:W1:Y:S07]  /*07f0*/  LDS R7, [R6] ;  /* 0x0000000006077984 */ /* 0x002e6e0000000800 */
[----:B------:R-:W3:Y:S08]  /*0800*/  LDC.64 R2, c[0x0][0x3b0] ;  /* 0x0000ec00ff027b82 */ /* 0x000ef00000000a00 */
[----:B------:R-:W4:Y:S01]  /*0810*/  LDC.64 R10, c[0x0][0x380] ;  /* 0x0000e000ff0a7b82 */ /* 0x000f220000000a00 */
[----:B--2---:R-:W-:-:S07]  /*0820*/  IMAD.WIDE.U32 R14, R5, 0x4, R8 ;  /* 0x00000004050e7825 */ /* 0x004fce00078e0008 */
[----:B------:R-:W2:Y:S01]  /*0830*/  LDC.64 R8, c[0x0][0x3a0] ;  /* 0x0000e800ff087b82 */ /* 0x000ea20000000a00 */
[----:B------:R-:W1:Y:S01]  /*0840*/  LDG.E R14, desc[UR6][R14.64] ;  /* 0x000000060e0e7981 */ /* 0x000e62000c1e1900 */
[----:B---3--:R-:W-:-:S06]  /*0850*/  IMAD.WIDE.U32 R12, R5, 0x4, R2 ;  /* 0x00000004050c7825 */ /* 0x008fcc00078e0002 */
[----:B------:R-:W3:Y:S01]  /*0860*/  LDC.64 R2, c[0x0][0x398] ;  /* 0x0000e600ff027b82 */ /* 0x000ee20000000a00 */
[----:B------:R-:W5:Y:S01]  /*0870*/  LDG.E R12, desc[UR6][R12.64] ;  /* 0x000000060c0c7981 */ /* 0x000f62000c1e1900 */
[----:B------:R-:W0:Y:S01]  /*0880*/  LDCU UR4, c[0x0][0x360] ;  /* 0x00006c00ff0477ac */ /* 0x000e220008000800 */
[----:B-1----:R-:W-:-:S04]  /*0890*/  FADD R7, -R14, R7 ;  /* 0x000000070e077221 */ /* 0x002fc80000000100 */
[----:B0-2345:R-:W-:-:S07]  /*08a0*/  FMUL R0, R12, R7 ;  /* 0x000000070c007220 */ /* 0x03dfce0000400000 */
.L_x_16:
[----:B------:R-:W-:-:S04]  /*08b0*/  IMAD.WIDE R6, R4, 0x4, R2 ;  /* 0x0000000404067825 */ /* 0x000fc800078e0202 */
[C---:B------:R-:W-:Y:S02]  /*08c0*/  IMAD.WIDE R12, R4.reuse, 0x4, R8 ;  /* 0x00000004040c7825 */ /* 0x040fe400078e0208 */
[----:B------:R-:W2:Y:S04]  /*08d0*/  LDG.E R7, desc[UR6][R6.64] ;  /* 0x0000000606077981 */ /* 0x000ea8000c1e1900 */
[----:B------:R-:W2:Y:S01]  /*08e0*/  LDG.E R13, desc[UR6][R12.64] ;  /* 0x000000060c0d7981 */ /* 0x000ea2000c1e1900 */
[----:B0-----:R-:W-:Y:S01]  /*08f0*/  IMAD R15, R5, UR5, R4 ;  /* 0x00000005050f7c24 */ /* 0x001fe2000f8e0204 */
[----:B------:R-:W-:-:S03]  /*0900*/  IADD3 R4, PT, PT, R4, UR4, RZ ;  /* 0x0000000404047c10 */ /* 0x000fc6000fffe0ff */
[----:B------:R-:W-:Y:S01]  /*0910*/  IMAD.WIDE R14, R15, 0x4, R10 ;  /* 0x000000040f0e7825 */ /* 0x000fe200078e020a */
[----:B------:R-:W-:-:S03]  /*0920*/  ISETP.GE.AND P0, PT, R4, UR5, PT ;  /* 0x0000000504007c0c */ /* 0x000fc6000bf06270 */
[----:B--2---:R-:W-:-:S05]  /*0930*/  FFMA R17, R0, R7, R13 ;  /* 0x0000000700117223 */ /* 0x004fca000000000d */
[----:B------:R0:W-:Y:S05]  /*0940*/  STG.E desc[UR6][R14.64], R17 ;  /* 0x000000110e007986 */ /* 0x0001ea000c101906 */
[----:B------:R-:W-:Y:S05]  /*0950*/  @!P0 BRA `(.L_x_16) ;  /* 0xfffffffc00d48947 */ /* 0x000fea000383ffff */
[----:B------:R-:W-:Y:S05]  /*0960*/  EXIT ;  /* 0x000000000000794d */ /* 0x000fea0003800000 */
        .weak           $__internal_0_$__cuda_sm20_rcp_rn_f32_slowpath
        .type           $__internal_0_$__cuda_sm20_rcp_rn_f32_slowpath,@function
        .size           $__internal_0_$__cuda_sm20_rcp_rn_f32_slowpath,($__internal_1_$__cuda_sm20_sqrt_rn_f32_slowpath - $__internal_0_$__cuda_sm20_rcp_rn_f32_slowpath)
$__internal_0_$__cuda_sm20_rcp_rn_f32_slowpath:
[----:B------:R-:W-:Y:S01]  /*0970*/  IMAD.SHL.U32 R2, R0, 0x2, RZ ;  /* 0x0000000200027824 */ /* 0x000fe200078e00ff */
[----:B------:R-:W-:Y:S04]  /*0980*/  BSSY.RECONVERGENT B2, `(.L_x_17) ;  /* 0x0000030000027945 */ /* 0x000fe80003800200 */
[----:B------:R-:W-:-:S04]  /*0990*/  SHF.R.U32.HI R9, RZ, 0x18, R2 ;  /* 0x00000018ff097819 */ /* 0x000fc80000011602 */
[----:B------:R-:W-:-:S13]  /*09a0*/  ISETP.NE.U32.AND P0, PT, R9, RZ, PT ;  /* 0x000000ff0900720c */ /* 0x000fda0003f05070 */
[----:B------:R-:W-:Y:S05]  /*09b0*/  @P0 BRA `(.L_x_18) ;  /* 0x0000000000280947 */ /* 0x000fea0003800000 */
[----:B------:R-:W-:-:S05]  /*09c0*/  IMAD.SHL.U32 R2, R0, 0x2, RZ ;  /* 0x0000000200027824 */ /* 0x000fca00078e00ff */
[----:B------:R-:W-:-:S13]  /*09d0*/  ISETP.NE.AND P0, PT, R2, RZ, PT ;  /* 0x000000ff0200720c */ /* 0x000fda0003f05270 */
[----:B------:R-:W-:Y:S01]  /*09e0*/  @P0 FFMA R7, R0, 1.84467440737095516160e+19, RZ ;  /* 0x5f80000000070823 */ /* 0x000fe200000000ff */
[----:B------:R-:W-:Y:S08]  /*09f0*/  @!P0 MUFU.RCP R3, R0 ;  /* 0x0000000000038308 */ /* 0x000ff00000001000 */
[----:B------:R-:W0:Y:S02]  /*0a00*/  @P0 MUFU.RCP R2, R7 ;  /* 0x0000000700020308 */ /* 0x000e240000001000 */
[----:B0-----:R-:W-:-:S04]  /*0a10*/  @P0 FFMA R9, R7, R2, -1 ;  /* 0xbf80000007090423 */ /* 0x001fc80000000002 */
[----:B------:R-:W-:-:S04]  /*0a20*/  @P0 FADD.FTZ R9, -R9, -RZ ;  /* 0x800000ff09090221 */ /* 0x000fc80000010100 */
[----:B------:R-:W-:-:S04]  /*0a30*/  @P0 FFMA R2, R2, R9, R2 ;  /* 0x0000000902020223 */ /* 0x000fc80000000002 */
[----:B------:R-:W-:Y:S01]  /*0a40*/  @P0 FFMA R3, R2, 1.84467440737095516160e+19, RZ ;  /* 0x5f80000002030823 */ /* 0x000fe200000000ff */
[----:B------:R-:W-:Y:S06]  /*0a50*/  BRA `(.L_x_19) ;  /* 0x0000000000887947 */ /* 0x000fec0003800000 */
.L_x_18:
[----:B------:R-:W-:-:S04]  /*0a60*/  IADD3 R11, PT, PT, R9, -0xfd, RZ ;  /* 0xffffff03090b7810 */ /* 0x000fc80007ffe0ff */
[----:B------:R-:W-:-:S13]  /*0a70*/  ISETP.GT.U32.AND P0, PT, R11, 0x1, PT ;  /* 0x000000010b00780c */ /* 0x000fda0003f04070 */
[----:B------:R-:W-:Y:S05]  /*0a80*/  @P0 BRA `(.L_x_20) ;  /* 0x0000000000780947 */ /* 0x000fea0003800000 */
[----:B------:R-:W-:Y:S01]  /*0a90*/  LOP3.LUT R2, R0, 0x7fffff, RZ, 0xc0, !PT ;  /* 0x007fffff00027812 */ /* 0x000fe200078ec0ff */
[----:B------:R-:W-:-:S03]  /*0aa0*/  IMAD.MOV.U32 R12, RZ, RZ, 0x3 ;  /* 0x00000003ff0c7424 */ /* 0x000fc600078e00ff */
[----:B------:R-:W-:Y:S02]  /*0ab0*/  LOP3.LUT R2, R2, 0x3f800000, RZ, 0xfc, !PT ;  /* 0x3f80000002027812 */ /* 0x000fe400078efcff */
[----:B------:R-:W-:Y:S02]  /*0ac0*/  SHF.L.U32 R12, R12, R11, RZ ;  /* 0x0000000b0c0c7219 */ /* 0x000fe400000006ff */
[----:B------:R-:W0:Y:S02]  /*0ad0*/  MUFU.RCP R3, R2 ;  /* 0x0000000200037308 */ /* 0x000e240000001000 */
[----:B0-----:R-:W-:-:S04]  /*0ae0*/  FFMA R7, R2, R3, -1 ;  /* 0xbf80000002077423 */ /* 0x001fc80000000003 */
[----:B------:R-:W-:-:S04]  /*0af0*/  FADD.FTZ R10, -R7, -RZ ;  /* 0x800000ff070a7221 */ /* 0x000fc80000010100 */
[CCC-:B------:R-:W-:Y:S01]  /*0b00*/  FFMA.RM R7, R3.reuse, R10.reuse, R3.reuse ;  /* 0x0000000a03077223 */ /* 0x1c0fe20000004003 */
[----:B------:R-:W-:-:S04]  /*0b10*/  FFMA.RP R10, R3, R10, R3 ;  /* 0x0000000a030a7223 */ /* 0x000fc80000008003 */
[C---:B------:R-:W-:Y:S02]  /*0b20*/  LOP3.LUT R3, R7.reuse, 0x7fffff, RZ, 0xc0, !PT ;  /* 0x007fffff07037812 */ /* 0x040fe400078ec0ff */
[----:B------:R-:W-:Y:S02]  /*0b30*/  FSETP.NEU.FTZ.AND P0, PT, R7, R10, PT ;  /* 0x0000000a0700720b */ /* 0x000fe40003f1d000 */
[----:B------:R-:W-:Y:S02]  /*0b40*/  LOP3.LUT R3, R3, 0x800000, RZ, 0xfc, !PT ;  /* 0x0080000003037812 */ /* 0x000fe400078efcff */
[----:B------:R-:W-:Y:S02]  /*0b50*/  SEL R7, RZ, 0xffffffff, !P0 ;  /* 0xffffffffff077807 */ /* 0x000fe40004000000 */
[----:B------:R-:W-:-:S03]  /*0b60*/  LOP3.LUT R12, R12, R3, RZ, 0xc0, !PT ;  /* 0x000000030c0c7212 */ /* 0x000fc600078ec0ff */
[----:B------:R-:W-:Y:S01]  /*0b70*/  IMAD.MOV R2, RZ, RZ, -R7 ;  /* 0x000000ffff027224 */ /* 0x000fe200078e0a07 */
[----:B------:R-:W-:-:S04]  /*0b80*/  SHF.R.U32.HI R12, RZ, R11, R12 ;  /* 0x0000000bff0c7219 */ /* 0x000fc8000001160c */
[----:B------:R-:W-:Y:S02]  /*0b90*/  LOP3.LUT P1, RZ, R2, R11, R3, 0xf8, !PT ;  /* 0x0000000b02ff7212 */ /* 0x000fe4000782f803 */
[C---:B------:R-:W-:Y:S02]  /*0ba0*/  LOP3.LUT P0, RZ, R12.reuse, 0x1, RZ, 0xc0, !PT ;  /* 0x000000010cff7812 */ /* 0x040fe4000780c0ff */
[----:B------:R-:W-:-:S04]  /*0bb0*/  LOP3.LUT P2, RZ, R12, 0x2, RZ, 0xc0, !PT ;  /* 0x000000020cff7812 */ /* 0x000fc8000784c0ff */
[----:B------:R-:W-:Y:S02]  /*0bc0*/  PLOP3.LUT P0, PT, P0, P1, P2, 0xe0, 0x0 ;  /* 0x000000000000781c */ /* 0x000fe40000703c20 */
[----:B------:R-:W-:Y:S02]  /*0bd0*/  LOP3.LUT P1, RZ, R0, 0x7fffff, RZ, 0xc0, !PT ;  /* 0x007fffff00ff7812 */ /* 0x000fe4000782c0ff */
[----:B------:R-:W-:-:S04]  /*0be0*/  SEL R2, RZ, 0x1, !P0 ;  /* 0x00000001ff027807 */ /* 0x000fc80004000000 */
[----:B------:R-:W-:-:S04]  /*0bf0*/  IADD3 R2, PT, PT, -R2, RZ, RZ ;  /* 0x000000ff02027210 */ /* 0x000fc80007ffe1ff */
[----:B------:R-:W-:Y:S01]  /*0c00*/  ISETP.GE.AND P0, PT, R2, RZ, PT ;  /* 0x000000ff0200720c */ /* 0x000fe20003f06270 */
[----:B------:R-:W-:-:S05]  /*0c10*/  VIADD R2, R9, 0xffffff04 ;  /* 0xffffff0409027836 */ /* 0x000fca0000000000 */
[----:B------:R-:W-:-:S07]  /*0c20*/  SHF.R.U32.HI R3, RZ, R2, R3 ;  /* 0x00000002ff037219 */ /* 0x000fce0000011603 */
[----:B------:R-:W-:-:S05]  /*0c30*/  @!P0 VIADD R3, R3, 0x1 ;  /* 0x0000000103038836 */ /* 0x000fca0000000000 */
[----:B------:R-:W-:-:S04]  /*0c40*/  @!P1 SHF.L.U32 R3, R3, 0x1, RZ ;  /* 0x0000000103039819 */ /* 0x000fc800000006ff */
[----:B------:R-:W-:Y:S01]  /*0c50*/  LOP3.LUT R3, R3, 0x80000000, R0, 0xf8, !PT ;  /* 0x8000000003037812 */ /* 0x000fe200078ef800 */
[----:B------:R-:W-:Y:S06]  /*0c60*/  BRA `(.L_x_19) ;  /* 0x0000000000047947 */ /* 0x000fec0003800000 */
.L_x_20:
[----:B------:R0:W1:Y:S02]  /*0c70*/  MUFU.RCP R3, R0 ;  /* 0x0000000000037308 */ /* 0x0000640000001000 */
.L_x_19:
[----:B------:R-:W-:Y:S05]  /*0c80*/  BSYNC.RECONVERGENT B2 ;  /* 0x0000000000027941 */ /* 0x000fea0003800200 */
.L_x_17:
[----:B------:R-:W-:-:S04]  /*0c90*/  IMAD.MOV.U32 R9, RZ, RZ, 0x0 ;  /* 0x00000000ff097424 */ /* 0x000fc800078e00ff */
[----:B01----:R-:W-:Y:S05]  /*0ca0*/  RET.REL.NODEC R8 `(_Z34fused_add_layernorm_forward_kernelIfEvPT_PKS0_S3_S3_S3_S1_S1_iif) ;  /* 0xfffffff008d47950 */ /* 0x003fea0003c3ffff */
        .weak           $__internal_1_$__cuda_sm20_sqrt_rn_f32_slowpath
        .type           $__internal_1_$__cuda_sm20_sqrt_rn_f32_slowpath,@function
        .size           $__internal_1_$__cuda_sm20_sqrt_rn_f32_slowpath,($__internal_2_$__cuda_sm3x_div_rn_noftz_f32_slowpath - $__internal_1_$__cuda_sm20_sqrt_rn_f32_slowpath)
$__internal_1_$__cuda_sm20_sqrt_rn_f32_slowpath:
[----:B------:R-:W-:-:S13]  /*0cb0*/  LOP3.LUT P0, RZ, R3, 0x7fffffff, RZ, 0xc0, !PT ;  /* 0x7fffffff03ff7812 */ /* 0x000fda000780c0ff */
[----:B------:R-:W-:Y:S01]  /*0cc0*/  @!P0 IMAD.MOV.U32 R2, RZ, RZ, R3 ;  /* 0x000000ffff028224 */ /* 0x000fe200078e0003 */
[----:B------:R-:W-:Y:S06]  /*0cd0*/  @!P0 BRA `(.L_x_21) ;  /* 0x0000000000448947 */ /* 0x000fec0003800000 */
[----:B------:R-:W-:Y:S02]  /*0ce0*/  FSETP.GEU.FTZ.AND P0, PT, R3, RZ, PT ;  /* 0x000000ff0300720b */ /* 0x000fe40003f1e000 */
[----:B------:R-:W-:-:S11]  /*0cf0*/  MOV R0, R3 ;  /* 0x0000000300007202 */ /* 0x000fd60000000f00 */
[----:B------:R-:W-:Y:S01]  /*0d00*/  @!P0 IMAD.MOV.U32 R2, RZ, RZ, 0x7fffffff ;  /* 0x7fffffffff028424 */ /* 0x000fe200078e00ff */
[----:B------:R-:W-:Y:S06]  /*0d10*/  @!P0 BRA `(.L_x_21) ;  /* 0x0000000000348947 */ /* 0x000fec0003800000 */
[----:B------:R-:W-:-:S13]  /*0d20*/  FSETP.GTU.FTZ.AND P0, PT, |R0|, +INF , PT ;  /* 0x7f8000000000780b */ /* 0x000fda0003f1c200 */
[----:B------:R-:W-:Y:S01]  /*0d30*/  @P0 FADD.FTZ R2, R0, 1 ;  /* 0x3f80000000020421 */ /* 0x000fe20000010000 */
[----:B------:R-:W-:Y:S06]  /*0d40*/  @P0 BRA `(.L_x_21) ;  /* 0x0000000000280947 */ /* 0x000fec0003800000 */
[----:B------:R-:W-:-:S13]  /*0d50*/  FSETP.NEU.FTZ.AND P0, PT, |R0|, +INF , PT ;  /* 0x7f8000000000780b */ /* 0x000fda0003f1d200 */
[----:B------:R-:W-:-:S04]  /*0d60*/  @P0 FFMA R3, R0, 1.84467440737095516160e+19, RZ ;  /* 0x5f80000000030823 */ /* 0x000fc800000000ff */
[----:B------:R-:W0:Y:S02]  /*0d70*/  @P0 MUFU.RSQ R2, R3 ;  /* 0x0000000300020308 */ /* 0x000e240000001400 */
[----:B0-----:R-:W-:Y:S01]  /*0d80*/  @P0 FMUL.FTZ R8, R3, R2 ;  /* 0x0000000203080220 */ /* 0x001fe20000410000 */
[----:B------:R-:W-:Y:S01]  /*0d90*/  @P0 FMUL.FTZ R10, R2, 0.5 ;  /* 0x3f000000020a0820 */ /* 0x000fe20000410000 */
[----:B------:R-:W-:Y:S02]  /*0da0*/  @!P0 MOV R2, R0 ;  /* 0x0000000000028202 */ /* 0x000fe40000000f00 */
[----:B------:R-:W-:-:S04]  /*0db0*/  @P0 FADD.FTZ R9, -R8, -RZ ;  /* 0x800000ff08090221 */ /* 0x000fc80000010100 */
[----:B------:R-:W-:-:S04]  /*0dc0*/  @P0 FFMA R9, R8, R9, R3 ;  /* 0x0000000908090223 */ /* 0x000fc80000000003 */
[----:B------:R-:W-:-:S04]  /*0dd0*/  @P0 FFMA R9, R9, R10, R8 ;  /* 0x0000000a09090223 */ /* 0x000fc80000000008 */
[----:B------:R-:W-:-:S07]  /*0de0*/  @P0 FMUL.FTZ R2, R9, 2.3283064365386962891e-10 ;  /* 0x2f80000009020820 */ /* 0x000fce0000410000 */
.L_x_21:
[----:B------:R-:W-:Y:S01]  /*0df0*/  IMAD.MOV.U32 R0, RZ, RZ, R2 ;  /* 0x000000ffff007224 */ /* 0x000fe200078e0002 */
[----:B------:R-:W-:Y:S01]  /*0e00*/  MOV R2, R11 ;  /* 0x0000000b00027202 */ /* 0x000fe20000000f00 */
[----:B------:R-:W-:-:S04]  /*0e10*/  IMAD.MOV.U32 R3, RZ, RZ, 0x0 ;  /* 0x00000000ff037424 */ /* 0x000fc800078e00ff */
[----:B------:R-:W-:Y:S05]  /*0e20*/  RET.REL.NODEC R2 `(_Z34fused_add_layernorm_forward_kernelIfEvPT_PKS0_S3_S3_S3_S1_S1_iif) ;  /* 0xfffffff002747950 */ /* 0x000fea0003c3ffff */
        .weak           $__internal_2_$__cuda_sm3x_div_rn_noftz_f32_slowpath
        .type           $__internal_2_$__cuda_sm3x_div_rn_noftz_f32_slowpath,@function
        .size           $__internal_2_$__cuda_sm3x_div_rn_noftz_f32_slowpath,(.L_x_36 - $__internal_2_$__cuda_sm3x_div_rn_noftz_f32_slowpath)
$__internal_2_$__cuda_sm3x_div_rn_noftz_f32_slowpath:
[----:B------:R-:W-:Y:S01]  /*0e30*/  SHF.R.U32.HI R10, RZ, 0x17, R3 ;  /* 0x00000017ff0a7819 */ /* 0x000fe20000011603 */
[----:B------:R-:W-:Y:S01]  /*0e40*/  BSSY.RECONVERGENT B2, `(.L_x_22) ;  /* 0x0000063000027945 */ /* 0x000fe20003800200 */
[----:B------:R-:W-:Y:S02]  /*0e50*/  SHF.R.U32.HI R9, RZ, 0x17, R2 ;  /* 0x00000017ff097819 */ /* 0x000fe40000011602 */
[----:B------:R-:W-:Y:S02]  /*0e60*/  LOP3.LUT R10, R10, 0xff, RZ, 0xc0, !PT ;  /* 0x000000ff0a0a7812 */ /* 0x000fe400078ec0ff */
[----:B------:R-:W-:Y:S02]  /*0e70*/  LOP3.LUT R14, R9, 0xff, RZ, 0xc0, !PT ;  /* 0x000000ff090e7812 */ /* 0x000fe400078ec0ff */
[----:B------:R-:W-:Y:S02]  /*0e80*/  IADD3 R13, PT, PT, R10, -0x1, RZ ;  /* 0xffffffff0a0d7810 */ /* 0x000fe40007ffe0ff */
[----:B------:R-:W-:Y:S01]  /*0e90*/  MOV R11, R3 ;  /* 0x00000003000b7202 */ /* 0x000fe20000000f00 */
[----:B------:R-:W-:Y:S01]  /*0ea0*/  VIADD R12, R14, 0xffffffff ;  /* 0xffffffff0e0c7836 */ /* 0x000fe20000000000 */
[----:B------:R-:W-:-:S04]  /*0eb0*/  ISETP.GT.U32.AND P0, PT, R13, 0xfd, PT ;  /* 0x000000fd0d00780c */ /* 0x000fc80003f04070 */
[----:B------:R-:W-:-:S13]  /*0ec0*/  ISETP.GT.U32.OR P0, PT, R12, 0xfd, P0 ;  /* 0x000000fd0c00780c */ /* 0x000fda0000704470 */
[----:B------:R-:W-:Y:S01]  /*0ed0*/  @!P0 IMAD.MOV.U32 R9, RZ, RZ, RZ ;  /* 0x000000ffff098224 */ /* 0x000fe200078e00ff */
[----:B------:R-:W-:Y:S06]  /*0ee0*/  @!P0 BRA `(.L_x_23) ;  /* 0x00000000005c8947 */ /* 0x000fec0003800000 */
[----:B------:R-:W-:Y:S02]  /*0ef0*/  FSETP.GTU.FTZ.AND P0, PT, |R2|, +INF , PT ;  /* 0x7f8000000200780b */ /* 0x000fe40003f1c200 */
[----:B------:R-:W-:-:S04]  /*0f00*/  FSETP.GTU.FTZ.AND P1, PT, |R3|, +INF , PT ;  /* 0x7f8000000300780b */ /* 0x000fc80003f3c200 */
[----:B------:R-:W-:-:S13]  /*0f10*/  PLOP3.LUT P0, PT, P0, P1, PT, 0xf8, 0x8f ;  /* 0x00000000008f781c */ /* 0x000fda0000703f70 */
[----:B------:R-:W-:Y:S05]  /*0f20*/  @P0 BRA `(.L_x_24) ;  /* 0x00000004004c0947 */ /* 0x000fea0003800000 */
[----:B------:R-:W-:-:S13]  /*0f30*/  LOP3.LUT P0, RZ, R11, 0x7fffffff, R2, 0xc8, !PT ;  /* 0x7fffffff0bff7812 */ /* 0x000fda000780c802 */
[----:B------:R-:W-:Y:S05]  /*0f40*/  @!P0 BRA `(.L_x_25) ;  /* 0x00000004003c8947 */ /* 0x000fea0003800000 */
[C---:B------:R-:W-:Y:S02]  /*0f50*/  FSETP.NEU.FTZ.AND P2, PT, |R2|.reuse, +INF , PT ;  /* 0x7f8000000200780b */ /* 0x040fe40003f5d200 */
[----:B------:R-:W-:Y:S02]  /*0f60*/  FSETP.NEU.FTZ.AND P1, PT, |R3|, +INF , PT ;  /* 0x7f8000000300780b */ /* 0x000fe40003f3d200 */
[----:B------:R-:W-:-:S11]  /*0f70*/  FSETP.NEU.FTZ.AND P0, PT, |R2|, +INF , PT ;  /* 0x7f8000000200780b */ /* 0x000fd60003f1d200 */
[----:B------:R-:W-:Y:S05]  /*0f80*/  @!P1 BRA !P2, `(.L_x_25) ;  /* 0x00000004002c9947 */ /* 0x000fea0005000000 */
[----:B------:R-:W-:-:S04]  /*0f90*/  LOP3.LUT P2, RZ, R2, 0x7fffffff, RZ, 0xc0, !PT ;  /* 0x7fffffff02ff7812 */ /* 0x000fc8000784c0ff */
[----:B------:R-:W-:-:S13]  /*0fa0*/  PLOP3.LUT P1, PT, P1, P2, PT, 0x2f, 0xf2 ;  /* 0x0000000000f2781c */ /* 0x000fda0000f24577 */
[----:B------:R-:W-:Y:S05]  /*0fb0*/  @P1 BRA `(.L_x_26) ;  /* 0x0000000400181947 */ /* 0x000fea0003800000 */
[----:B------:R-:W-:-:S04]  /*0fc0*/  LOP3.LUT P1, RZ, R11, 0x7fffffff, RZ, 0xc0, !PT ;  /* 0x7fffffff0bff7812 */ /* 0x000fc8000782c0ff */
[----:B------:R-:W-:-:S13]  /*0fd0*/  PLOP3.LUT P0, PT, P0, P1, PT, 0x2f, 0xf2 ;  /* 0x0000000000f2781c */ /* 0x000fda0000702577 */
[----:B------:R-:W-:Y:S05]  /*0fe0*/  @P0 BRA `(.L_x_27) ;  /* 0x0000000400000947 */ /* 0x000fea0003800000 */
[----:B------:R-:W-:Y:S02]  /*0ff0*/  ISETP.GE.AND P0, PT, R12, RZ, PT ;  /* 0x000000ff0c00720c */ /* 0x000fe40003f06270 */
[----:B------:R-:W-:-:S11]  /*1000*/  ISETP.GE.AND P1, PT, R13, RZ, PT ;  /* 0x000000ff0d00720c */ /* 0x000fd60003f26270 */
[----:B------:R-:W-:Y:S01]  /*1010*/  @P0 MOV R9, RZ ;  /* 0x000000ff00090202 */ /* 0x000fe20000000f00 */
[----:B------:R-:W-:Y:S02]  /*1020*/  @!P0 IMAD.MOV.U32 R9, RZ, RZ, -0x40 ;  /* 0xffffffc0ff098424 */ /* 0x000fe400078e00ff */
[----:B------:R-:W-:Y:S01]  /*1030*/  @!P0 FFMA R2, R2, 1.84467440737095516160e+19, RZ ;  /* 0x5f80000002028823 */ /* 0x000fe200000000ff */
[----:B------:R-:W-:Y:S02]  /*1040*/  @!P1 FFMA R11, R3, 1.84467440737095516160e+19, RZ ;  /* 0x5f800000030b9823 */ /* 0x000fe400000000ff */
[----:B------:R-:W-:-:S07]  /*1050*/  @!P1 IADD3 R9, PT, PT, R9, 0x40, RZ ;  /* 0x0000004009099810 */ /* 0x000fce0007ffe0ff */
.L_x_23:
[----:B------:R-:W-:Y:S01]  /*1060*/  LEA R12, R10, 0xc0800000, 0x17 ;  /* 0xc08000000a0c7811 */ /* 0x000fe200078eb8ff */
[----:B------:R-:W-:Y:S04]  /*1070*/  BSSY.RECONVERGENT B3, `(.L_x_28) ;  /* 0x0000036000037945 */ /* 0x000fe80003800200 */
[----:B------:R-:W-:Y:S01]  /*1080*/  IMAD.IADD R12, R11, 0x1, -R12 ;  /* 0x000000010b0c7824 */ /* 0x000fe200078e0a0c */
[----:B------:R-:W-:-:S03]  /*1090*/  IADD3 R11, PT, PT, R14, -0x7f, RZ ;  /* 0xffffff810e0b7810 */ /* 0x000fc60007ffe0ff */
[----:B------:R0:W1:Y:S01]  /*10a0*/  MUFU.RCP R13, R12 ;  /* 0x0000000c000d7308 */ /* 0x0000620000001000 */
[----:B------:R-:W-:Y:S01]  /*10b0*/  FADD.FTZ R15, -R12, -RZ ;  /* 0x800000ff0c0f7221 */ /* 0x000fe20000010100 */
[C---:B------:R-:W-:Y:S01]  /*10c0*/  IMAD R2, R11.reuse, -0x800000, R2 ;  /* 0xff8000000b027824 */ /* 0x040fe200078e0202 */
[----:B0-----:R-:W-:-:S05]  /*10d0*/  IADD3 R12, PT, PT, R11, 0x7f, -R10 ;  /* 0x0000007f0b0c7810 */ /* 0x001fca0007ffe80a */
[----:B------:R-:W-:Y:S02]  /*10e0*/  IMAD.IADD R9, R12, 0x1, R9 ;  /* 0x000000010c097824 */ /* 0x000fe400078e0209 */
[----:B-1----:R-:W-:-:S04]  /*10f0*/  FFMA R14, R13, R15, 1 ;  /* 0x3f8000000d0e7423 */ /* 0x002fc8000000000f */
[----:B------:R-:W-:-:S04]  /*1100*/  FFMA R16, R13, R14, R13 ;  /* 0x0000000e0d107223 */ /* 0x000fc8000000000d */
[----:B------:R-:W-:-:S04]  /*1110*/  FFMA R13, R2, R16, RZ ;  /* 0x00000010020d7223 */ /* 0x000fc800000000ff */
[----:B------:R-:W-:-:S04]  /*1120*/  FFMA R14, R15, R13, R2 ;  /* 0x0000000d0f0e7223 */ /* 0x000fc80000000002 */
[----:B------:R-:W-:-:S04]  /*1130*/  FFMA R13, R16, R14, R13 ;  /* 0x0000000e100d7223 */ /* 0x000fc8000000000d */
[----:B------:R-:W-:-:S04]  /*1140*/  FFMA R14, R15, R13, R2 ;  /* 0x0000000d0f0e7223 */ /* 0x000fc80000000002 */
[----:B------:R-:W-:-:S05]  /*1150*/  FFMA R2, R16, R14, R13 ;  /* 0x0000000e10027223 */ /* 0x000fca000000000d */
[----:B------:R-:W-:-:S04]  /*1160*/  SHF.R.U32.HI R10, RZ, 0x17, R2 ;  /* 0x00000017ff0a7819 */ /* 0x000fc80000011602 */
[----:B------:R-:W-:-:S04]  /*1170*/  LOP3.LUT R10, R10, 0xff, RZ, 0xc0, !PT ;  /* 0x000000ff0a0a7812 */ /* 0x000fc800078ec0ff */
[----:B------:R-:W-:-:S05]  /*1180*/  IADD3 R15, PT, PT, R10, R9, RZ ;  /* 0x000000090a0f7210 */ /* 0x000fca0007ffe0ff */
[----:B------:R-:W-:-:S05]  /*1190*/  VIADD R10, R15, 0xffffffff ;  /* 0xffffffff0f0a7836 */ /* 0x000fca0000000000 */
[----:B------:R-:W-:-:S13]  /*11a0*/  ISETP.GE.U32.AND P0, PT, R10, 0xfe, PT ;  /* 0x000000fe0a00780c */ /* 0x000fda0003f06070 */
[----:B------:R-:W-:Y:S05]  /*11b0*/  @!P0 BRA `(.L_x_29) ;  /* 0x0000000000808947 */ /* 0x000fea0003800000 */
[----:B------:R-:W-:-:S13]  /*11c0*/  ISETP.GT.AND P0, PT, R15, 0xfe, PT ;  /* 0x000000fe0f00780c */ /* 0x000fda0003f04270 */
[----:B------:R-:W-:Y:S05]  /*11d0*/  @P0 BRA `(.L_x_30) ;  /* 0x00000000006c0947 */ /* 0x000fea0003800000 */
[----:B------:R-:W-:-:S13]  /*11e0*/  ISETP.GE.AND P0, PT, R15, 0x1, PT ;  /* 0x000000010f00780c */ /* 0x000fda0003f06270 */
[----:B------:R-:W-:Y:S05]  /*11f0*/  @P0 BRA `(.L_x_31) ;  /* 0x0000000000740947 */ /* 0x000fea0003800000 */
[----:B------:R-:W-:Y:S02]  /*1200*/  ISETP.GE.AND P0, PT, R15, -0x18, PT ;  /* 0xffffffe80f00780c */ /* 0x000fe40003f06270 */
[----:B------:R-:W-:-:S11]  /*1210*/  LOP3.LUT R2, R2, 0x80000000, RZ, 0xc0, !PT ;  /* 0x8000000002027812 */ /* 0x000fd600078ec0ff */
[----:B------:R-:W-:Y:S05]  /*1220*/  @!P0 BRA `(.L_x_31) ;  /* 0x0000000000688947 */ /* 0x000fea0003800000 */
[CCC-:B------:R-:W-:Y:S01]  /*1230*/  FFMA.RZ R9, R16.reuse, R14.reuse, R13.reuse ;  /* 0x0000000e10097223 */ /* 0x1c0fe2000000c00d */
[C---:B------:R-:W-:Y:S01]  /*1240*/  IADD3 R12, PT, PT, R15.reuse, 0x20, RZ ;  /* 0x000000200f0c7810 */ /* 0x040fe20007ffe0ff */
[CCC-:B------:R-:W-:Y:S01]  /*1250*/  FFMA.RM R10, R16.reuse, R14.reuse, R13.reuse ;  /* 0x0000000e100a7223 */ /* 0x1c0fe2000000400d */
[----:B------:R-:W-:Y:S02]  /*1260*/  ISETP.NE.AND P2, PT, R15, RZ, PT ;  /* 0x000000ff0f00720c */ /* 0x000fe40003f45270 */
[----:B------:R-:W-:Y:S01]  /*1270*/  LOP3.LUT R11, R9, 0x7fffff, RZ, 0xc0, !PT ;  /* 0x007fffff090b7812 */ /* 0x000fe200078ec0ff */
[----:B------:R-:W-:Y:S01]  /*1280*/  FFMA.RP R9, R16, R14, R13 ;  /* 0x0000000e10097223 */ /* 0x000fe2000000800d */
[----:B------:R-:W-:Y:S01]  /*1290*/  IMAD.MOV R13, RZ, RZ, -R15 ;  /* 0x000000ffff0d7224 */ /* 0x000fe200078e0a0f */
[----:B------:R-:W-:Y:S02]  /*12a0*/  ISETP.NE.AND P1, PT, R15, RZ, PT ;  /* 0x000000ff0f00720c */ /* 0x000fe40003f25270 */
[----:B------:R-:W-:-:S02]  /*12b0*/  LOP3.LUT R11, R11, 0x800000, RZ, 0xfc, !PT ;  /* 0x008000000b0b7812 */ /* 0x000fc400078efcff */
[----:B------:R-:W-:Y:S02]  /*12c0*/  FSETP.NEU.FTZ.AND P0, PT, R9, R10, PT ;  /* 0x0000000a0900720b */ /* 0x000fe40003f1d000 */
[----:B------:R-:W-:Y:S02]  /*12d0*/  SHF.L.U32 R12, R11, R12, RZ ;  /* 0x0000000c0b0c7219 */ /* 0x000fe400000006ff */
[----:B------:R-:W-:Y:S02]  /*12e0*/  SEL R10, R13, RZ, P2 ;  /* 0x000000ff0d0a7207 */ /* 0x000fe40001000000 */
[----:B------:R-:W-:Y:S02]  /*12f0*/  ISETP.NE.AND P1, PT, R12, RZ, P1 ;  /* 0x000000ff0c00720c */ /* 0x000fe40000f25270 */
[----:B------:R-:W-:Y:S02]  /*1300*/  SHF.R.U32.HI R10, RZ, R10, R11 ;  /* 0x0000000aff0a7219 */ /* 0x000fe4000001160b */
[----:B------:R-:W-:-:S02]  /*1310*/  PLOP3.LUT P0, PT, P0, P1, PT, 0xf8, 0x8f ;  /* 0x00000000008f781c */ /* 0x000fc40000703f70 */
[----:B------:R-:W-:Y:S02]  /*1320*/  SHF.R.U32.HI R12, RZ, 0x1, R10 ;  /* 0x00000001ff0c7819 */ /* 0x000fe4000001160a */
[----:B------:R-:W-:-:S04]  /*1330*/  SEL R9, RZ, 0x1, !P0 ;  /* 0x00000001ff097807 */ /* 0x000fc80004000000 */
[----:B------:R-:W-:-:S04]  /*1340*/  LOP3.LUT R9, R9, 0x1, R12, 0xf8, !PT ;  /* 0x0000000109097812 */ /* 0x000fc800078ef80c */
[----:B------:R-:W-:-:S04]  /*1350*/  LOP3.LUT R9, R9, R10, RZ, 0xc0, !PT ;  /* 0x0000000a09097212 */ /* 0x000fc800078ec0ff */
[----:B------:R-:W-:-:S04]  /*1360*/  IADD3 R9, PT, PT, R12, R9, RZ ;  /* 0x000000090c097210 */ /* 0x000fc80007ffe0ff */
[----:B------:R-:W-:Y:S01]  /*1370*/  LOP3.LUT R2, R9, R2, RZ, 0xfc, !PT ;  /* 0x0000000209027212 */ /* 0x000fe200078efcff */
[----:B------:R-:W-:Y:S06]  /*1380*/  BRA `(.L_x_31) ;  /* 0x0000000000107947 */ /* 0x000fec0003800000 */
.L_x_30:
[----:B------:R-:W-:-:S04]  /*1390*/  LOP3.LUT R2, R2, 0x80000000, RZ, 0xc0, !PT ;  /* 0x8000000002027812 */ /* 0x000fc800078ec0ff */
[----:B------:R-:W-:Y:S01]  /*13a0*/  LOP3.LUT R2, R2, 0x7f800000, RZ, 0xfc, !PT ;  /* 0x7f80000002027812 */ /* 0x000fe200078efcff */
[----:B------:R-:W-:Y:S06]  /*13b0*/  BRA `(.L_x_31) ;  /* 0x0000000000047947 */ /* 0x000fec0003800000 */
.L_x_29:
[----:B------:R-:W-:-:S07]  /*13c0*/  IMAD R2, R9, 0x800000, R2 ;  /* 0x0080000009027824 */ /* 0x000fce00078e0202 */
.L_x_31:
[----:B------:R-:W-:Y:S05]  /*13d0*/  BSYNC.RECONVERGENT B3 ;  /* 0x0000000000037941 */ /* 0x000fea0003800200 */
.L_x_28:
[----:B------:R-:W-:Y:S05]  /*13e0*/  BRA `(.L_x_32) ;  /* 0x0000000000207947 */ /* 0x000fea0003800000 */
.L_x_27:
[----:B------:R-:W-:-:S04]  /*13f0*/  LOP3.LUT R2, R11, 0x80000000, R2, 0x48, !PT ;  /* 0x800000000b027812 */ /* 0x000fc800078e4802 */
[----:B------:R-:W-:Y:S01]  /*1400*/  LOP3.LUT R2, R2, 0x7f800000, RZ, 0xfc, !PT ;  /* 0x7f80000002027812 */ /* 0x000fe200078efcff */
[----:B------:R-:W-:Y:S06]  /*1410*/  BRA `(.L_x_32) ;  /* 0x0000000000147947 */ /* 0x000fec0003800000 */
.L_x_26:
[----:B------:R-:W-:Y:S01]  /*1420*/  LOP3.LUT R2, R11, 0x80000000, R2, 0x48, !PT ;  /* 0x800000000b027812 */ /* 0x000fe200078e4802 */
[----:B------:R-:W-:Y:S06]  /*1430*/  BRA `(.L_x_32) ;  /* 0x00000000000c7947 */ /* 0x000fec0003800000 */
.L_x_25:
[----:B------:R-:W0:Y:S01]  /*1440*/  MUFU.RSQ R2, -QNAN ;  /* 0xffc0000000027908 */ /* 0x000e220000001400 */
[----:B------:R-:W-:Y:S05]  /*1450*/  BRA `(.L_x_32) ;  /* 0x0000000000047947 */ /* 0x000fea0003800000 */
.L_x_24:
[----:B------:R-:W-:-:S07]  /*1460*/  FADD.FTZ R2, R2, R3 ;  /* 0x0000000302027221 */ /* 0x000fce0000010000 */
.L_x_32:
[----:B------:R-:W-:Y:S05]  /*1470*/  BSYNC.RECONVERGENT B2 ;  /* 0x0000000000027941 */ /* 0x000fea0003800200 */
.L_x_22:
[----:B------:R-:W-:-:S04]  /*1480*/  HFMA2 R9, -RZ, RZ, 0, 0 ;  /* 0x00000000ff097431 */ /* 0x000fc800000001ff */
[----:B0-----:R-:W-:Y:S05]  /*1490*/  RET.REL.NODEC R8 `(_Z34fused_add_layernorm_forward_kernelIfEvPT_PKS0_S3_S3_S3_S1_S1_iif) ;  /* 0xffffffe808d87950 */ /* 0x001fea0003c3ffff */
.L_x_33:
[----:B------:R-:W-:-:S00]  /*14a0*/  BRA `(.L_x_33) ;  /* 0xfffffffc00fc7947 */ /* 0x000fc0000383ffff */
[----:B------:R-:W-:-:S00]  /*14b0*/  NOP ;  /* 0x0000000000007918 */ /* 0x000fc00000000000 */
        /* <DEDUP_REMOVED lines=12> */
.L_x_36:


//--------------------- .nv.shared._Z34fused_add_layernorm_forward_kernelIfEvPT_PKS0_S3_S3_S3_S1_S1_iif --------------------------
	.section	.nv.shared._Z34fused_add_layernorm_forward_kernelIfEvPT_PKS0_S3_S3_S3_S1_S1_iif,"aw",@nobits
	.sectionflags	@""
	.align	4
.nv.shared._Z34fused_add_layernorm_forward_kernelIfEvPT_PKS0_S3_S3_S3_S1_S1_iif:
	.zero		1152


//--------------------- .nv.shared.reserved.0     --------------------------
	.section	.nv.shared.reserved.0,"aw",@nobits
	.weak		__nv_reservedSMEM_offset_0_alias
	.size		__nv_reservedSMEM_offset_0_alias, 0, 64
	.other		__nv_reservedSMEM_offset_0_alias,@"STO_CUDA_RESERVED_SHARED STV_DEFAULT"
__nv_reservedSMEM_offset_0_alias:
	.zero		0
	.zero		64


//--------------------- .nv.constant0._Z34fused_add_layernorm_forward_kernelIfEvPT_PKS0_S3_S3_S3_S1_S1_iif --------------------------
	.section	.nv.constant0._Z34fused_add_layernorm_forward_kernelIfEvPT_PKS0_S3_S3_S3_S1_S1_iif,"a",@progbits
	.sectionflags	@""
	.align	4
.nv.constant0._Z34fused_add_layernorm_forward_kernelIfEvPT_PKS0_S3_S3_S3_S1_S1_iif:
	.zero		964


//--------------------- SYMBOLS --------------------------

	.type		.nv.reservedSmem.offset0,@object
	.size		.nv.reservedSmem.offset0,0x4
	.type		.nv.reservedSmem.cap,@object
	.size		.nv.reservedSmem.cap,0x4
